//
// Generated by NVIDIA NVVM Compiler
//
// Compiler Build ID: CL-36424714
// Cuda compilation tools, release 13.0, V13.0.88
// Based on NVVM 20.0.0
//

.version 9.0
.target sm_100
.address_size 64

	// .globl	_Z9csrSpGEMMPiS_PfS_S_S0_S_S_S0_iiii

.visible .entry _Z9csrSpGEMMPiS_PfS_S_S0_S_S_S0_iiii(
	.param .u64 .ptr .align 1 _Z9csrSpGEMMPiS_PfS_S_S0_S_S_S0_iiii_param_0,
	.param .u64 .ptr .align 1 _Z9csrSpGEMMPiS_PfS_S_S0_S_S_S0_iiii_param_1,
	.param .u64 .ptr .align 1 _Z9csrSpGEMMPiS_PfS_S_S0_S_S_S0_iiii_param_2,
	.param .u64 .ptr .align 1 _Z9csrSpGEMMPiS_PfS_S_S0_S_S_S0_iiii_param_3,
	.param .u64 .ptr .align 1 _Z9csrSpGEMMPiS_PfS_S_S0_S_S_S0_iiii_param_4,
	.param .u64 .ptr .align 1 _Z9csrSpGEMMPiS_PfS_S_S0_S_S_S0_iiii_param_5,
	.param .u64 .ptr .align 1 _Z9csrSpGEMMPiS_PfS_S_S0_S_S_S0_iiii_param_6,
	.param .u64 .ptr .align 1 _Z9csrSpGEMMPiS_PfS_S_S0_S_S_S0_iiii_param_7,
	.param .u64 .ptr .align 1 _Z9csrSpGEMMPiS_PfS_S_S0_S_S_S0_iiii_param_8,
	.param .u32 _Z9csrSpGEMMPiS_PfS_S_S0_S_S_S0_iiii_param_9,
	.param .u32 _Z9csrSpGEMMPiS_PfS_S_S0_S_S_S0_iiii_param_10,
	.param .u32 _Z9csrSpGEMMPiS_PfS_S_S0_S_S_S0_iiii_param_11,
	.param .u32 _Z9csrSpGEMMPiS_PfS_S_S0_S_S_S0_iiii_param_12
)
{
	.reg .pred 	%p<10>;
	.reg .b32 	%r<58>;
	.reg .b32 	%f<16>;
	.reg .b64 	%rd<55>;

	ld.param.u64 	%rd10, [_Z9csrSpGEMMPiS_PfS_S_S0_S_S_S0_iiii_param_0];
	ld.param.u64 	%rd12, [_Z9csrSpGEMMPiS_PfS_S_S0_S_S_S0_iiii_param_2];
	ld.param.u64 	%rd13, [_Z9csrSpGEMMPiS_PfS_S_S0_S_S_S0_iiii_param_3];
	ld.param.u64 	%rd15, [_Z9csrSpGEMMPiS_PfS_S_S0_S_S_S0_iiii_param_4];
	ld.param.u64 	%rd16, [_Z9csrSpGEMMPiS_PfS_S_S0_S_S_S0_iiii_param_5];
	ld.param.u64 	%rd14, [_Z9csrSpGEMMPiS_PfS_S_S0_S_S_S0_iiii_param_6];
	ld.param.u64 	%rd17, [_Z9csrSpGEMMPiS_PfS_S_S0_S_S_S0_iiii_param_7];
	ld.param.u64 	%rd18, [_Z9csrSpGEMMPiS_PfS_S_S0_S_S_S0_iiii_param_8];
	ld.param.u32 	%r28, [_Z9csrSpGEMMPiS_PfS_S_S0_S_S_S0_iiii_param_9];
	cvta.to.global.u64 	%rd1, %rd18;
	cvta.to.global.u64 	%rd2, %rd17;
	cvta.to.global.u64 	%rd3, %rd16;
	cvta.to.global.u64 	%rd4, %rd15;
	mov.u32 	%r29, %ctaid.x;
	mov.u32 	%r30, %ntid.x;
	mov.u32 	%r31, %tid.x;
	mad.lo.s32 	%r1, %r29, %r30, %r31;
	setp.ge.s32 	%p1, %r1, %r28;
	@%p1 bra 	$L__BB0_12;
	cvta.to.global.u64 	%rd19, %rd14;
	cvta.to.global.u64 	%rd20, %rd10;
	mul.wide.s32 	%rd21, %r1, 4;
	add.s64 	%rd22, %rd20, %rd21;
	ld.global.u32 	%r57, [%rd22];
	ld.global.u32 	%r3, [%rd22+4];
	add.s64 	%rd5, %rd19, %rd21;
	st.global.u32 	[%rd5], %r57;
	setp.ge.s32 	%p2, %r57, %r3;
	@%p2 bra 	$L__BB0_12;
	cvta.to.global.u64 	%rd6, %rd12;
	cvta.to.global.u64 	%rd7, %rd13;
	mov.u32 	%r51, %r57;
$L__BB0_3:
	ld.param.u64 	%rd54, [_Z9csrSpGEMMPiS_PfS_S_S0_S_S_S0_iiii_param_1];
	cvta.to.global.u64 	%rd23, %rd54;
	mul.wide.s32 	%rd24, %r51, 4;
	add.s64 	%rd25, %rd23, %rd24;
	ld.global.u32 	%r32, [%rd25];
	add.s64 	%rd26, %rd6, %rd24;
	ld.global.f32 	%f1, [%rd26];
	mul.wide.s32 	%rd27, %r32, 4;
	add.s64 	%rd28, %rd7, %rd27;
	ld.global.u32 	%r6, [%rd28];
	ld.global.u32 	%r7, [%rd28+4];
	setp.ge.s32 	%p3, %r6, %r7;
	@%p3 bra 	$L__BB0_11;
	sub.s32 	%r33, %r7, %r6;
	and.b32  	%r8, %r33, 3;
	setp.eq.s32 	%p4, %r8, 0;
	mov.u32 	%r53, %r6;
	@%p4 bra 	$L__BB0_8;
	mul.wide.s32 	%rd29, %r6, 4;
	add.s64 	%rd8, %rd4, %rd29;
	ld.global.u32 	%r34, [%rd8];
	add.s64 	%rd9, %rd3, %rd29;
	ld.global.f32 	%f2, [%rd9];
	mul.f32 	%f3, %f1, %f2;
	mul.wide.s32 	%rd30, %r57, 4;
	add.s64 	%rd31, %rd2, %rd30;
	st.global.u32 	[%rd31], %r34;
	add.s64 	%rd32, %rd1, %rd30;
	st.global.f32 	[%rd32], %f3;
	ld.global.u32 	%r9, [%rd5];
	add.s32 	%r57, %r9, 1;
	st.global.u32 	[%rd5], %r57;
	add.s32 	%r53, %r6, 1;
	setp.eq.s32 	%p5, %r8, 1;
	@%p5 bra 	$L__BB0_8;
	ld.global.u32 	%r35, [%rd8+4];
	ld.global.f32 	%f4, [%rd9+4];
	mul.f32 	%f5, %f1, %f4;
	mul.wide.s32 	%rd33, %r9, 4;
	add.s64 	%rd34, %rd2, %rd33;
	st.global.u32 	[%rd34+4], %r35;
	add.s64 	%rd35, %rd1, %rd33;
	st.global.f32 	[%rd35+4], %f5;
	ld.global.u32 	%r12, [%rd5];
	add.s32 	%r57, %r12, 1;
	st.global.u32 	[%rd5], %r57;
	add.s32 	%r53, %r6, 2;
	setp.eq.s32 	%p6, %r8, 2;
	@%p6 bra 	$L__BB0_8;
	ld.global.u32 	%r36, [%rd8+8];
	ld.global.f32 	%f6, [%rd9+8];
	mul.f32 	%f7, %f1, %f6;
	mul.wide.s32 	%rd36, %r12, 4;
	add.s64 	%rd37, %rd2, %rd36;
	st.global.u32 	[%rd37+4], %r36;
	add.s64 	%rd38, %rd1, %rd36;
	st.global.f32 	[%rd38+4], %f7;
	ld.global.u32 	%r37, [%rd5];
	add.s32 	%r57, %r37, 1;
	st.global.u32 	[%rd5], %r57;
	add.s32 	%r53, %r6, 3;
$L__BB0_8:
	sub.s32 	%r38, %r6, %r7;
	setp.gt.u32 	%p7, %r38, -4;
	@%p7 bra 	$L__BB0_11;
	sub.s32 	%r54, %r53, %r7;
$L__BB0_10:
	mul.wide.s32 	%rd39, %r53, 4;
	add.s64 	%rd40, %rd4, %rd39;
	add.s64 	%rd41, %rd3, %rd39;
	ld.global.u32 	%r39, [%rd40];
	ld.global.f32 	%f8, [%rd41];
	mul.f32 	%f9, %f1, %f8;
	mul.wide.s32 	%rd42, %r57, 4;
	add.s64 	%rd43, %rd2, %rd42;
	st.global.u32 	[%rd43], %r39;
	add.s64 	%rd44, %rd1, %rd42;
	st.global.f32 	[%rd44], %f9;
	ld.global.u32 	%r40, [%rd5];
	add.s32 	%r41, %r40, 1;
	st.global.u32 	[%rd5], %r41;
	ld.global.u32 	%r42, [%rd40+4];
	ld.global.f32 	%f10, [%rd41+4];
	mul.f32 	%f11, %f1, %f10;
	mul.wide.s32 	%rd45, %r40, 4;
	add.s64 	%rd46, %rd2, %rd45;
	st.global.u32 	[%rd46+4], %r42;
	add.s64 	%rd47, %rd1, %rd45;
	st.global.f32 	[%rd47+4], %f11;
	ld.global.u32 	%r43, [%rd5];
	add.s32 	%r44, %r43, 1;
	st.global.u32 	[%rd5], %r44;
	ld.global.u32 	%r45, [%rd40+8];
	ld.global.f32 	%f12, [%rd41+8];
	mul.f32 	%f13, %f1, %f12;
	mul.wide.s32 	%rd48, %r43, 4;
	add.s64 	%rd49, %rd2, %rd48;
	st.global.u32 	[%rd49+4], %r45;
	add.s64 	%rd50, %rd1, %rd48;
	st.global.f32 	[%rd50+4], %f13;
	ld.global.u32 	%r46, [%rd5];
	add.s32 	%r47, %r46, 1;
	st.global.u32 	[%rd5], %r47;
	ld.global.u32 	%r48, [%rd40+12];
	ld.global.f32 	%f14, [%rd41+12];
	mul.f32 	%f15, %f1, %f14;
	mul.wide.s32 	%rd51, %r46, 4;
	add.s64 	%rd52, %rd2, %rd51;
	st.global.u32 	[%rd52+4], %r48;
	add.s64 	%rd53, %rd1, %rd51;
	st.global.f32 	[%rd53+4], %f15;
	ld.global.u32 	%r49, [%rd5];
	add.s32 	%r57, %r49, 1;
	st.global.u32 	[%rd5], %r57;
	add.s32 	%r53, %r53, 4;
	add.s32 	%r54, %r54, 4;
	setp.ne.s32 	%p8, %r54, 0;
	@%p8 bra 	$L__BB0_10;
$L__BB0_11:
	add.s32 	%r51, %r51, 1;
	setp.ne.s32 	%p9, %r51, %r3;
	@%p9 bra 	$L__BB0_3;
$L__BB0_12:
	ret;

}


// ===== COMPILED SASS (sm_100) =====

	.target	sm_100

	.elftype	@"ET_EXEC"


//--------------------- .note.nv.tkinfo           --------------------------
	.section	.note.nv.tkinfo,"",@"SHT_NOTE"
	.sectionflags	@"SHF_NOTE_NV_TKINFO"
	.tkinfo
        /*0018*/ 	.word	0x00000002
        /*0030*/ 	.string	""
        /*0030*/ 	.string	"ptxas"
        /*0030*/ 	.string	"Cuda compilation tools, release 13.0, V13.0.88"
        /*0030*/ 	.string	"Build cuda_13.0.r13.0/compiler.36424714_0"
        /*0030*/ 	.string	"-arch sm_100 -m 64 "



//--------------------- .note.nv.cuinfo           --------------------------
	.section	.note.nv.cuinfo,"",@"SHT_NOTE"
	.sectionflags	@"SHF_NOTE_NV_CUINFO"
        /*0018*/ 	.short	0x0002
        /*001a*/ 	.short	0x0064
        /*001c*/ 	.short	0x0082
	.zero		2


//--------------------- .nv.info                  --------------------------
	.section	.nv.info,"",@"SHT_CUDA_INFO"
	.align	4


	//----- nvinfo : EIATTR_REGCOUNT
	.align		4
        /*0000*/ 	.byte	0x04, 0x2f
        /*0002*/ 	.short	(.L_1 - .L_0)
	.align		4
.L_0:
        /*0004*/ 	.word	index@(_Z9csrSpGEMMPiS_PfS_S_S0_S_S_S0_iiii)
        /*0008*/ 	.word	0x00000020


	//----- nvinfo : EIATTR_FRAME_SIZE
	.align		4
.L_1:
        /*000c*/ 	.byte	0x04, 0x11
        /*000e*/ 	.short	(.L_3 - .L_2)
	.align		4
.L_2:
        /*0010*/ 	.word	index@(_Z9csrSpGEMMPiS_PfS_S_S0_S_S_S0_iiii)
        /*0014*/ 	.word	0x00000000


	//----- nvinfo : EIATTR_MIN_STACK_SIZE
	.align		4
.L_3:
        /*0018*/ 	.byte	0x04, 0x12
        /*001a*/ 	.short	(.L_5 - .L_4)
	.align		4
.L_4:
        /*001c*/ 	.word	index@(_Z9csrSpGEMMPiS_PfS_S_S0_S_S_S0_iiii)
        /*0020*/ 	.word	0x00000000
.L_5:


//--------------------- .nv.compat                --------------------------
	.section	.nv.compat,"",@"SHT_CUDA_COMPAT_INFO"
	.align	4
        /*0000*/ 	.byte	0x02, 0x09, 0x00, 0x00, 0x02, 0x02, 0x01, 0x00, 0x02, 0x05, 0x05, 0x00, 0x03, 0x07, 0x01, 0x01
        /*0010*/ 	.byte	0x02, 0x03, 0x00, 0x00, 0x02, 0x06, 0x01, 0x00, 0x04, 0x0b, 0x08, 0x00, 0x09, 0x00, 0x00, 0x00
        /*0020*/ 	.byte	0x00, 0x00, 0x00, 0x00


//--------------------- .nv.info._Z9csrSpGEMMPiS_PfS_S_S0_S_S_S0_iiii --------------------------
	.section	.nv.info._Z9csrSpGEMMPiS_PfS_S_S0_S_S_S0_iiii,"",@"SHT_CUDA_INFO"
	.sectionflags	@""
	.align	4


	//----- nvinfo : EIATTR_CUDA_API_VERSION
	.align		4
        /*0000*/ 	.byte	0x04, 0x37
        /*0002*/ 	.short	(.L_7 - .L_6)
.L_6:
        /*0004*/ 	.word	0x00000082


	//----- nvinfo : EIATTR_KPARAM_INFO
	.align		4
.L_7:
        /*0008*/ 	.byte	0x04, 0x17
        /*000a*/ 	.short	(.L_9 - .L_8)
.L_8:
        /*000c*/ 	.word	0x00000000
        /*0010*/ 	.short	0x000c
        /*0012*/ 	.short	0x0054
        /*0014*/ 	.byte	0x00, 0xf0, 0x11, 0x00


	//----- nvinfo : EIATTR_KPARAM_INFO
	.align		4
.L_9:
        /*0018*/ 	.byte	0x04, 0x17
        /*001a*/ 	.short	(.L_11 - .L_10)
.L_10:
        /*001c*/ 	.word	0x00000000
        /*0020*/ 	.short	0x000b
        /*0022*/ 	.short	0x0050
        /*0024*/ 	.byte	0x00, 0xf0, 0x11, 0x00


	//----- nvinfo : EIATTR_KPARAM_INFO
	.align		4
.L_11:
        /*0028*/ 	.byte	0x04, 0x17
        /*002a*/ 	.short	(.L_13 - .L_12)
.L_12:
        /*002c*/ 	.word	0x00000000
        /*0030*/ 	.short	0x000a
        /*0032*/ 	.short	0x004c
        /*0034*/ 	.byte	0x00, 0xf0, 0x11, 0x00


	//----- nvinfo : EIATTR_KPARAM_INFO
	.align		4
.L_13:
        /*0038*/ 	.byte	0x04, 0x17
        /*003a*/ 	.short	(.L_15 - .L_14)
.L_14:
        /*003c*/ 	.word	0x00000000
        /*0040*/ 	.short	0x0009
        /*0042*/ 	.short	0x0048
        /*0044*/ 	.byte	0x00, 0xf0, 0x11, 0x00


	//----- nvinfo : EIATTR_KPARAM_INFO
	.align		4
.L_15:
        /*0048*/ 	.byte	0x04, 0x17
        /*004a*/ 	.short	(.L_17 - .L_16)
.L_16:
        /*004c*/ 	.word	0x00000000
        /*0050*/ 	.short	0x0008
        /*0052*/ 	.short	0x0040
        /*0054*/ 	.byte	0x00, 0xf5, 0x21, 0x00


	//----- nvinfo : EIATTR_KPARAM_INFO
	.align		4
.L_17:
        /*0058*/ 	.byte	0x04, 0x17
        /*005a*/ 	.short	(.L_19 - .L_18)
.L_18:
        /*005c*/ 	.word	0x00000000
        /*0060*/ 	.short	0x0007
        /*0062*/ 	.short	0x0038
        /*0064*/ 	.byte	0x00, 0xf5, 0x21, 0x00


	//----- nvinfo : EIATTR_KPARAM_INFO
	.align		4
.L_19:
        /*0068*/ 	.byte	0x04, 0x17
        /*006a*/ 	.short	(.L_21 - .L_20)
.L_20:
        /*006c*/ 	.word	0x00000000
        /*0070*/ 	.short	0x0006
        /*0072*/ 	.short	0x0030
        /*0074*/ 	.byte	0x00, 0xf5, 0x21, 0x00


	//----- nvinfo : EIATTR_KPARAM_INFO
	.align		4
.L_21:
        /*0078*/ 	.byte	0x04, 0x17
        /*007a*/ 	.short	(.L_23 - .L_22)
.L_22:
        /*007c*/ 	.word	0x00000000
        /*0080*/ 	.short	0x0005
        /*0082*/ 	.short	0x0028
        /*0084*/ 	.byte	0x00, 0xf5, 0x21, 0x00


	//----- nvinfo : EIATTR_KPARAM_INFO
	.align		4
.L_23:
        /*0088*/ 	.byte	0x04, 0x17
        /*008a*/ 	.short	(.L_25 - .L_24)
.L_24:
        /*008c*/ 	.word	0x00000000
        /*0090*/ 	.short	0x0004
        /*0092*/ 	.short	0x0020
        /*0094*/ 	.byte	0x00, 0xf5, 0x21, 0x00


	//----- nvinfo : EIATTR_KPARAM_INFO
	.align		4
.L_25:
        /*0098*/ 	.byte	0x04, 0x17
        /*009a*/ 	.short	(.L_27 - .L_26)
.L_26:
        /*009c*/ 	.word	0x00000000
        /*00a0*/ 	.short	0x0003
        /*00a2*/ 	.short	0x0018
        /*00a4*/ 	.byte	0x00, 0xf5, 0x21, 0x00


	//----- nvinfo : EIATTR_KPARAM_INFO
	.align		4
.L_27:
        /*00a8*/ 	.byte	0x04, 0x17
        /*00aa*/ 	.short	(.L_29 - .L_28)
.L_28:
        /*00ac*/ 	.word	0x00000000
        /*00b0*/ 	.short	0x0002
        /*00b2*/ 	.short	0x0010
        /*00b4*/ 	.byte	0x00, 0xf5, 0x21, 0x00


	//----- nvinfo : EIATTR_KPARAM_INFO
	.align		4
.L_29:
        /*00b8*/ 	.byte	0x04, 0x17
        /*00ba*/ 	.short	(.L_31 - .L_30)
.L_30:
        /*00bc*/ 	.word	0x00000000
        /*00c0*/ 	.short	0x0001
        /*00c2*/ 	.short	0x0008
        /*00c4*/ 	.byte	0x00, 0xf5, 0x21, 0x00


	//----- nvinfo : EIATTR_KPARAM_INFO
	.align		4
.L_31:
        /*00c8*/ 	.byte	0x04, 0x17
        /*00ca*/ 	.short	(.L_33 - .L_32)
.L_32:
        /*00cc*/ 	.word	0x00000000
        /*00d0*/ 	.short	0x0000
        /*00d2*/ 	.short	0x0000
        /*00d4*/ 	.byte	0x00, 0xf5, 0x21, 0x00


	//----- nvinfo : EIATTR_SPARSE_MMA_MASK
	.align		4
.L_33:
        /*00d8*/ 	.byte	0x03, 0x50
        /*00da*/ 	.short	0x0000


	//----- nvinfo : EIATTR_MAXREG_COUNT
	.align		4
        /*00dc*/ 	.byte	0x03, 0x1b
        /*00de*/ 	.short	0x00ff


	//----- nvinfo : EIATTR_MERCURY_ISA_VERSION
	.align		4
        /*00e0*/ 	.byte	0x03, 0x5f
        /*00e2*/ 	.short	0x0101


	//----- nvinfo : EIATTR_VRC_CTA_INIT_COUNT
	.align		4
        /*00e4*/ 	.byte	0x02, 0x4a
	.zero		1
	.zero		1


	//----- nvinfo : EIATTR_EXIT_INSTR_OFFSETS
	.align		4
        /*00e8*/ 	.byte	0x04, 0x1c
        /*00ea*/ 	.short	(.L_35 - .L_34)


	//   ....[0]....
.L_34:
        /*00ec*/ 	.word	0x00000070


	//   ....[1]....
        /*00f0*/ 	.word	0x00000110


	//   ....[2]....
        /*00f4*/ 	.word	0x000008b0


	//----- nvinfo : EIATTR_CRS_STACK_SIZE
	.align		4
.L_35:
        /*00f8*/ 	.byte	0x04, 0x1e
        /*00fa*/ 	.short	(.L_37 - .L_36)
.L_36:
        /*00fc*/ 	.word	0x00000000


	//----- nvinfo : EIATTR_CBANK_PARAM_SIZE
	.align		4
.L_37:
        /*0100*/ 	.byte	0x03, 0x19
        /*0102*/ 	.short	0x0058


	//----- nvinfo : EIATTR_PARAM_CBANK
	.align		4
        /*0104*/ 	.byte	0x04, 0x0a
        /*0106*/ 	.short	(.L_39 - .L_38)
	.align		4
.L_38:
        /*0108*/ 	.word	index@(.nv.constant0._Z9csrSpGEMMPiS_PfS_S_S0_S_S_S0_iiii)
        /*010c*/ 	.short	0x0380
        /*010e*/ 	.short	0x0058


	//----- nvinfo : EIATTR_SW_WAR
	.align		4
.L_39:
        /*0110*/ 	.byte	0x04, 0x36
        /*0112*/ 	.short	(.L_41 - .L_40)
.L_40:
        /*0114*/ 	.word	0x00000008
.L_41:


//--------------------- .nv.callgraph             --------------------------
	.section	.nv.callgraph,"",@"SHT_CUDA_CALLGRAPH"
	.align	4
	.sectionentsize	8
	.align		4
        /*0000*/ 	.word	0x00000000
	.align		4
        /*0004*/ 	.word	0xffffffff
	.align		4
        /*0008*/ 	.word	0x00000000
	.align		4
        /*000c*/ 	.word	0xfffffffe
	.align		4
        /*0010*/ 	.word	0x00000000
	.align		4
        /*0014*/ 	.word	0xfffffffd
	.align		4
        /*0018*/ 	.word	0x00000000
	.align		4
        /*001c*/ 	.word	0xfffffffc


//--------------------- .text._Z9csrSpGEMMPiS_PfS_S_S0_S_S_S0_iiii --------------------------
	.section	.text._Z9csrSpGEMMPiS_PfS_S_S0_S_S_S0_iiii,"ax",@progbits
	.align	128
        .global         _Z9csrSpGEMMPiS_PfS_S_S0_S_S_S0_iiii
        .type           _Z9csrSpGEMMPiS_PfS_S_S0_S_S_S0_iiii,@function
        .size           _Z9csrSpGEMMPiS_PfS_S_S0_S_S_S0_iiii,(.L_x_7 - _Z9csrSpGEMMPiS_PfS_S_S0_S_S_S0_iiii)
        .other          _Z9csrSpGEMMPiS_PfS_S_S0_S_S_S0_iiii,@"STO_CUDA_ENTRY STV_DEFAULT"
_Z9csrSpGEMMPiS_PfS_S_S0_S_S_S0_iiii:
.text._Z9csrSpGEMMPiS_PfS_S_S0_S_S_S0_iiii:
[----:B------:R-:W-:Y:S01]  /*0000*/  LDC R1, c[0x0][0x37c] ;  /* 0x0000df00ff017b82 */ /* 0x000fe20000000800 */
[----:B------:R-:W0:Y:S07]  /*0010*/  S2R R0, SR_TID.X ;  /* 0x0000000000007919 */ /* 0x000e2e0000002100 */
[----:B------:R-:W0:Y:S01]  /*0020*/  S2UR UR4, SR_CTAID.X ;  /* 0x00000000000479c3 */ /* 0x000e220000002500 */
[----:B------:R-:W1:Y:S07]  /*0030*/  LDCU UR5, c[0x0][0x3c8] ;  /* 0x00007900ff0577ac */ /* 0x000e6e0008000800 */
[----:B------:R-:W0:Y:S02]  /*0040*/  LDC R7, c[0x0][0x360] ;  /* 0x0000d800ff077b82 */ /* 0x000e240000000800 */
[----:B0-----:R-:W-:-:S05]  /*0050*/  IMAD R7, R7, UR4, R0 ;  /* 0x0000000407077c24 */ /* 0x001fca000f8e0200 */
[----:B-1----:R-:W-:-:S13]  /*0060*/  ISETP.GE.AND P0, PT, R7, UR5, PT ;  /* 0x0000000507007c0c */ /* 0x002fda000bf06270 */
[----:B------:R-:W-:Y:S05]  /*0070*/  @P0 EXIT ;  /* 0x000000000000094d */ /* 0x000fea0003800000 */
[----:B------:R-:W0:Y:S01]  /*0080*/  LDC.64 R4, c[0x0][0x380] ;  /* 0x0000e000ff047b82 */ /* 0x000e220000000a00 */
[----:B------:R-:W1:Y:S07]  /*0090*/  LDCU.64 UR4, c[0x0][0x358] ;  /* 0x00006b00ff0477ac */ /* 0x000e6e0008000a00 */
[----:B------:R-:W2:Y:S01]  /*00a0*/  LDC.64 R2, c[0x0][0x3b0] ;  /* 0x0000ec00ff027b82 */ /* 0x000ea20000000a00 */
[----:B0-----:R-:W-:-:S05]  /*00b0*/  IMAD.WIDE R4, R7, 0x4, R4 ;  /* 0x0000000407047825 */ /* 0x001fca00078e0204 */
[----:B-1----:R-:W3:Y:S04]  /*00c0*/  LDG.E R15, desc[UR4][R4.64] ;  /* 0x00000004040f7981 */ /* 0x002ee8000c1e1900 */
[----:B------:R-:W4:Y:S01]  /*00d0*/  LDG.E R0, desc[UR4][R4.64+0x4] ;  /* 0x0000040404007981 */ /* 0x000f22000c1e1900 */
[----:B--2---:R-:W-:-:S05]  /*00e0*/  IMAD.WIDE R2, R7, 0x4, R2 ;  /* 0x0000000407027825 */ /* 0x004fca00078e0202 */
[----:B---3--:R0:W-:Y:S01]  /*00f0*/  STG.E desc[UR4][R2.64], R15 ;  /* 0x0000000f02007986 */ /* 0x0081e2000c101904 */
[----:B----4-:R-:W-:-:S13]  /*0100*/  ISETP.GE.AND P0, PT, R15, R0, PT ;  /* 0x000000000f00720c */ /* 0x010fda0003f06270 */
[----:B0-----:R-:W-:Y:S05]  /*0110*/  @P0 EXIT ;  /* 0x000000000000094d */ /* 0x001fea0003800000 */
[----:B------:R-:W-:-:S07]  /*0120*/  MOV R7, R15 ;  /* 0x0000000f00077202 */ /* 0x000fce0000000f00 */
.L_x_5:
[----:B0-2---:R-:W0:Y:S08]  /*0130*/  LDC.64 R4, c[0x0][0x388] ;  /* 0x0000e200ff047b82 */ /* 0x005e300000000a00 */
[----:B-1----:R-:W1:Y:S08]  /*0140*/  LDC.64 R10, c[0x0][0x398] ;  /* 0x0000e600ff0a7b82 */ /* 0x002e700000000a00 */
[----:B------:R-:W2:Y:S01]  /*0150*/  LDC.64 R8, c[0x0][0x390] ;  /* 0x0000e400ff087b82 */ /* 0x000ea20000000a00 */
[----:B0-----:R-:W-:-:S06]  /*0160*/  IMAD.WIDE R4, R7, 0x4, R4 ;  /* 0x0000000407047825 */ /* 0x001fcc00078e0204 */
[----:B------:R-:W1:Y:S02]  /*0170*/  LDG.E R5, desc[UR4][R4.64] ;  /* 0x0000000404057981 */ /* 0x000e64000c1e1900 */
[----:B-1----:R-:W-:-:S05]  /*0180*/  IMAD.WIDE R10, R5, 0x4, R10 ;  /* 0x00000004050a7825 */ /* 0x002fca00078e020a */
[----:B------:R-:W3:Y:S04]  /*0190*/  LDG.E R16, desc[UR4][R10.64] ;  /* 0x000000040a107981 */ /* 0x000ee8000c1e1900 */
[----:B------:R-:W3:Y:S01]  /*01a0*/  LDG.E R17, desc[UR4][R10.64+0x4] ;  /* 0x000004040a117981 */ /* 0x000ee2000c1e1900 */
[C---:B--2---:R-:W-:Y:S01]  /*01b0*/  IMAD.WIDE R8, R7.reuse, 0x4, R8 ;  /* 0x0000000407087825 */ /* 0x044fe200078e0208 */
[----:B------:R-:W-:Y:S01]  /*01c0*/  IADD3 R7, PT, PT, R7, 0x1, RZ ;  /* 0x0000000107077810 */ /* 0x000fe20007ffe0ff */
[----:B------:R-:W-:Y:S03]  /*01d0*/  BSSY.RECONVERGENT B0, `(.L_x_0) ;  /* 0x000006c000007945 */ /* 0x000fe60003800200 */
[----:B------:R-:W-:-:S02]  /*01e0*/  ISETP.NE.AND P0, PT, R7, R0, PT ;  /* 0x000000000700720c */ /* 0x000fc40003f05270 */
[----:B---3--:R-:W-:-:S13]  /*01f0*/  ISETP.GE.AND P1, PT, R16, R17, PT ;  /* 0x000000111000720c */ /* 0x008fda0003f26270 */
[----:B-----5:R-:W-:Y:S05]  /*0200*/  @P1 BRA `(.L_x_1) ;  /* 0x0000000400a01947 */ /* 0x020fea0003800000 */
[----:B------:R0:W5:Y:S01]  /*0210*/  LDG.E R6, desc[UR4][R8.64] ;  /* 0x0000000408067981 */ /* 0x000162000c1e1900 */
[----:B------:R-:W-:Y:S01]  /*0220*/  IADD3 R18, PT, PT, -R16, R17, RZ ;  /* 0x0000001110127210 */ /* 0x000fe20007ffe1ff */
[----:B------:R-:W-:Y:S01]  /*0230*/  BSSY.RECONVERGENT B1, `(.L_x_2) ;  /* 0x000002f000017945 */ /* 0x000fe20003800200 */
[----:B------:R-:W-:Y:S02]  /*0240*/  MOV R14, R16 ;  /* 0x00000010000e7202 */ /* 0x000fe40000000f00 */
[----:B------:R-:W-:-:S13]  /*0250*/  LOP3.LUT P1, R18, R18, 0x3, RZ, 0xc0, !PT ;  /* 0x0000000312127812 */ /* 0x000fda000782c0ff */
[----:B0-----:R-:W-:Y:S05]  /*0260*/  @!P1 BRA `(.L_x_3) ;  /* 0x0000000000ac9947 */ /* 0x001fea0003800000 */
[----:B------:R-:W0:Y:S08]  /*0270*/  LDC.64 R10, c[0x0][0x3a8] ;  /* 0x0000ea00ff0a7b82 */ /* 0x000e300000000a00 */
[----:B------:R-:W1:Y:S08]  /*0280*/  LDC.64 R12, c[0x0][0x3a0] ;  /* 0x0000e800ff0c7b82 */ /* 0x000e700000000a00 */
[----:B------:R-:W2:Y:S01]  /*0290*/  LDC.64 R8, c[0x0][0x3b8] ;  /* 0x0000ee00ff087b82 */ /* 0x000ea20000000a00 */
[----:B0-----:R-:W-:-:S07]  /*02a0*/  IMAD.WIDE R10, R16, 0x4, R10 ;  /* 0x00000004100a7825 */ /* 0x001fce00078e020a */
[----:B------:R-:W0:Y:S01]  /*02b0*/  LDC.64 R4, c[0x0][0x3c0] ;  /* 0x0000f000ff047b82 */ /* 0x000e220000000a00 */
[----:B------:R-:W3:Y:S01]  /*02c0*/  LDG.E R25, desc[UR4][R10.64] ;  /* 0x000000040a197981 */ /* 0x000ee2000c1e1900 */
[----:B-1----:R-:W-:-:S05]  /*02d0*/  IMAD.WIDE R12, R16, 0x4, R12 ;  /* 0x00000004100c7825 */ /* 0x002fca00078e020c */
[----:B------:R-:W4:Y:S01]  /*02e0*/  LDG.E R19, desc[UR4][R12.64] ;  /* 0x000000040c137981 */ /* 0x000f22000c1e1900 */
[----:B--2---:R-:W-:-:S04]  /*02f0*/  IMAD.WIDE R20, R15, 0x4, R8 ;  /* 0x000000040f147825 */ /* 0x004fc800078e0208 */
[----:B0-----:R-:W-:-:S04]  /*0300*/  IMAD.WIDE R22, R15, 0x4, R4 ;  /* 0x000000040f167825 */ /* 0x001fc800078e0204 */
[----:B---3-5:R-:W-:Y:S01]  /*0310*/  FMUL R25, R6, R25 ;  /* 0x0000001906197220 */ /* 0x028fe20000400000 */
[----:B----4-:R0:W-:Y:S04]  /*0320*/  STG.E desc[UR4][R20.64], R19 ;  /* 0x0000001314007986 */ /* 0x0101e8000c101904 */
[----:B------:R0:W-:Y:S04]  /*0330*/  STG.E desc[UR4][R22.64], R25 ;  /* 0x0000001916007986 */ /* 0x0001e8000c101904 */
[----:B------:R-:W2:Y:S01]  /*0340*/  LDG.E R27, desc[UR4][R2.64] ;  /* 0x00000004021b7981 */ /* 0x000ea2000c1e1900 */
[----:B------:R-:W-:-:S02]  /*0350*/  ISETP.NE.AND P1, PT, R18, 0x1, PT ;  /* 0x000000011200780c */ /* 0x000fc40003f25270 */
[----:B------:R-:W-:Y:S02]  /*0360*/  IADD3 R14, PT, PT, R16, 0x1, RZ ;  /* 0x00000001100e7810 */ /* 0x000fe40007ffe0ff */
[----:B--2---:R-:W-:-:S05]  /*0370*/  IADD3 R15, PT, PT, R27, 0x1, RZ ;  /* 0x000000011b0f7810 */ /* 0x004fca0007ffe0ff */
[----:B------:R0:W-:Y:S04]  /*0380*/  STG.E desc[UR4][R2.64], R15 ;  /* 0x0000000f02007986 */ /* 0x0001e8000c101904 */
[----:B------:R-:W-:Y:S05]  /*0390*/  @!P1 BRA `(.L_x_3) ;  /* 0x0000000000609947 */ /* 0x000fea0003800000 */
[----:B0-----:R-:W2:Y:S04]  /*03a0*/  LDG.E R15, desc[UR4][R10.64+0x4] ;  /* 0x000004040a0f7981 */ /* 0x001ea8000c1e1900 */
[----:B------:R-:W3:Y:S01]  /*03b0*/  LDG.E R19, desc[UR4][R12.64+0x4] ;  /* 0x000004040c137981 */ /* 0x000ee2000c1e1900 */
[----:B------:R-:W-:-:S04]  /*03c0*/  IMAD.WIDE R20, R27, 0x4, R8 ;  /* 0x000000041b147825 */ /* 0x000fc800078e0208 */
[----:B------:R-:W-:-:S04]  /*03d0*/  IMAD.WIDE R22, R27, 0x4, R4 ;  /* 0x000000041b167825 */ /* 0x000fc800078e0204 */
[----:B--2---:R-:W-:Y:S01]  /*03e0*/  FMUL R25, R6, R15 ;  /* 0x0000000f06197220 */ /* 0x004fe20000400000 */
[----:B---3--:R1:W-:Y:S04]  /*03f0*/  STG.E desc[UR4][R20.64+0x4], R19 ;  /* 0x0000041314007986 */ /* 0x0083e8000c101904 */
[----:B------:R1:W-:Y:S04]  /*0400*/  STG.E desc[UR4][R22.64+0x4], R25 ;  /* 0x0000041916007986 */ /* 0x0003e8000c101904 */
[----:B------:R-:W2:Y:S01]  /*0410*/  LDG.E R27, desc[UR4][R2.64] ;  /* 0x00000004021b7981 */ /* 0x000ea2000c1e1900 */
[----:B------:R-:W-:-:S02]  /*0420*/  ISETP.NE.AND P1, PT, R18, 0x2, PT ;  /* 0x000000021200780c */ /* 0x000fc40003f25270 */
[----:B------:R-:W-:Y:S02]  /*0430*/  IADD3 R14, PT, PT, R16, 0x2, RZ ;  /* 0x00000002100e7810 */ /* 0x000fe40007ffe0ff */
[----:B--2---:R-:W-:-:S05]  /*0440*/  IADD3 R15, PT, PT, R27, 0x1, RZ ;  /* 0x000000011b0f7810 */ /* 0x004fca0007ffe0ff */
[----:B------:R1:W-:Y:S04]  /*0450*/  STG.E desc[UR4][R2.64], R15 ;  /* 0x0000000f02007986 */ /* 0x0003e8000c101904 */
[----:B------:R-:W-:Y:S05]  /*0460*/  @!P1 BRA `(.L_x_3) ;  /* 0x00000000002c9947 */ /* 0x000fea0003800000 */
[----:B------:R-:W1:Y:S04]  /*0470*/  LDG.E R11, desc[UR4][R10.64+0x8] ;  /* 0x000008040a0b7981 */ /* 0x000e68000c1e1900 */
[----:B------:R-:W2:Y:S01]  /*0480*/  LDG.E R13, desc[UR4][R12.64+0x8] ;  /* 0x000008040c0d7981 */ /* 0x000ea2000c1e1900 */
[----:B------:R-:W-:-:S04]  /*0490*/  IMAD.WIDE R8, R27, 0x4, R8 ;  /* 0x000000041b087825 */ /* 0x000fc800078e0208 */
[----:B------:R-:W-:-:S04]  /*04a0*/  IMAD.WIDE R4, R27, 0x4, R4 ;  /* 0x000000041b047825 */ /* 0x000fc800078e0204 */
[----:B-1----:R-:W-:Y:S01]  /*04b0*/  FMUL R19, R6, R11 ;  /* 0x0000000b06137220 */ /* 0x002fe20000400000 */
[----:B--2---:R2:W-:Y:S04]  /*04c0*/  STG.E desc[UR4][R8.64+0x4], R13 ;  /* 0x0000040d08007986 */ /* 0x0045e8000c101904 */
[----:B------:R2:W-:Y:S04]  /*04d0*/  STG.E desc[UR4][R4.64+0x4], R19 ;  /* 0x0000041304007986 */ /* 0x0005e8000c101904 */
[----:B------:R-:W3:Y:S01]  /*04e0*/  LDG.E R15, desc[UR4][R2.64] ;  /* 0x00000004020f7981 */ /* 0x000ee2000c1e1900 */
[----:B------:R-:W-:-:S02]  /*04f0*/  IADD3 R14, PT, PT, R16, 0x3, RZ ;  /* 0x00000003100e7810 */ /* 0x000fc40007ffe0ff */
[----:B---3--:R-:W-:-:S05]  /*0500*/  IADD3 R15, PT, PT, R15, 0x1, RZ ;  /* 0x000000010f0f7810 */ /* 0x008fca0007ffe0ff */
[----:B------:R2:W-:Y:S02]  /*0510*/  STG.E desc[UR4][R2.64], R15 ;  /* 0x0000000f02007986 */ /* 0x0005e4000c101904 */
.L_x_3:
[----:B------:R-:W-:Y:S05]  /*0520*/  BSYNC.RECONVERGENT B1 ;  /* 0x0000000000017941 */ /* 0x000fea0003800200 */
.L_x_2:
[----:B--2---:R-:W-:-:S04]  /*0530*/  IADD3 R4, PT, PT, R16, -R17, RZ ;  /* 0x8000001110047210 */ /* 0x004fc80007ffe0ff */
[----:B------:R-:W-:-:S13]  /*0540*/  ISETP.GT.U32.AND P1, PT, R4, -0x4, PT ;  /* 0xfffffffc0400780c */ /* 0x000fda0003f24070 */
[----:B------:R-:W-:Y:S05]  /*0550*/  @P1 BRA `(.L_x_1) ;  /* 0x0000000000cc1947 */ /* 0x000fea0003800000 */
[----:B------:R-:W-:-:S07]  /*0560*/  IADD3 R17, PT, PT, -R17, R14, RZ ;  /* 0x0000000e11117210 */ /* 0x000fce0007ffe1ff */
.L_x_4:
[----:B--2---:R-:W2:Y:S08]  /*0570*/  LDC.64 R12, c[0x0][0x3a8] ;  /* 0x0000ea00ff0c7b82 */ /* 0x004eb00000000a00 */
[----:B------:R-:W3:Y:S08]  /*0580*/  LDC.64 R8, c[0x0][0x3a0] ;  /* 0x0000e800ff087b82 */ /* 0x000ef00000000a00 */
[----:B------:R-:W4:Y:S01]  /*0590*/  LDC.64 R10, c[0x0][0x3b8] ;  /* 0x0000ee00ff0a7b82 */ /* 0x000f220000000a00 */
[----:B--2---:R-:W-:-:S07]  /*05a0*/  IMAD.WIDE R12, R14, 0x4, R12 ;  /* 0x000000040e0c7825 */ /* 0x004fce00078e020c */
[----:B------:R-:W2:Y:S01]  /*05b0*/  LDC.64 R4, c[0x0][0x3c0] ;  /* 0x0000f000ff047b82 */ /* 0x000ea20000000a00 */
[----:B01----:R-:W2:Y:S01]  /*05c0*/  LDG.E R23, desc[UR4][R12.64] ;  /* 0x000000040c177981 */ /* 0x003ea2000c1e1900 */
[----:B---3--:R-:W-:-:S05]  /*05d0*/  IMAD.WIDE R8, R14, 0x4, R8 ;  /* 0x000000040e087825 */ /* 0x008fca00078e0208 */
[----:B------:R-:W3:Y:S01]  /*05e0*/  LDG.E R27, desc[UR4][R8.64] ;  /* 0x00000004081b7981 */ /* 0x000ee2000c1e1900 */
[----:B----4-:R-:W-:-:S04]  /*05f0*/  IMAD.WIDE R18, R15, 0x4, R10 ;  /* 0x000000040f127825 */ /* 0x010fc800078e020a */
[----:B--2---:R-:W-:-:S04]  /*0600*/  IMAD.WIDE R20, R15, 0x4, R4 ;  /* 0x000000040f147825 */ /* 0x004fc800078e0204 */
[----:B-----5:R-:W-:Y:S01]  /*0610*/  FMUL R15, R6, R23 ;  /* 0x00000017060f7220 */ /* 0x020fe20000400000 */
[----:B---3--:R-:W-:Y:S04]  /*0620*/  STG.E desc[UR4][R18.64], R27 ;  /* 0x0000001b12007986 */ /* 0x008fe8000c101904 */
[----:B------:R0:W-:Y:S04]  /*0630*/  STG.E desc[UR4][R20.64], R15 ;  /* 0x0000000f14007986 */ /* 0x0001e8000c101904 */
[----:B------:R-:W2:Y:S02]  /*0640*/  LDG.E R25, desc[UR4][R2.64] ;  /* 0x0000000402197981 */ /* 0x000ea4000c1e1900 */
[----:B--2---:R-:W-:-:S05]  /*0650*/  IADD3 R29, PT, PT, R25, 0x1, RZ ;  /* 0x00000001191d7810 */ /* 0x004fca0007ffe0ff */
[----:B------:R1:W-:Y:S04]  /*0660*/  STG.E desc[UR4][R2.64], R29 ;  /* 0x0000001d02007986 */ /* 0x0003e8000c101904 */
[----:B------:R-:W2:Y:S04]  /*0670*/  LDG.E R26, desc[UR4][R12.64+0x4] ;  /* 0x000004040c1a7981 */ /* 0x000ea8000c1e1900 */
[----:B------:R-:W3:Y:S01]  /*0680*/  LDG.E R16, desc[UR4][R8.64+0x4] ;  /* 0x0000040408107981 */ /* 0x000ee2000c1e1900 */
[----:B------:R-:W-:-:S04]  /*0690*/  IMAD.WIDE R22, R25, 0x4, R10 ;  /* 0x0000000419167825 */ /* 0x000fc800078e020a */
[----:B------:R-:W-:-:S04]  /*06a0*/  IMAD.WIDE R24, R25, 0x4, R4 ;  /* 0x0000000419187825 */ /* 0x000fc800078e0204 */
[----:B--2---:R-:W-:Y:S01]  /*06b0*/  FMUL R26, R6, R26 ;  /* 0x0000001a061a7220 */ /* 0x004fe20000400000 */
[----:B---3--:R2:W-:Y:S04]  /*06c0*/  STG.E desc[UR4][R22.64+0x4], R16 ;  /* 0x0000041016007986 */ /* 0x0085e8000c101904 */
[----:B------:R3:W-:Y:S04]  /*06d0*/  STG.E desc[UR4][R24.64+0x4], R26 ;  /* 0x0000041a18007986 */ /* 0x0007e8000c101904 */
[----:B0-----:R-:W4:Y:S02]  /*06e0*/  LDG.E R21, desc[UR4][R2.64] ;  /* 0x0000000402157981 */ /* 0x001f24000c1e1900 */
[----:B----4-:R-:W-:-:S05]  /*06f0*/  IADD3 R15, PT, PT, R21, 0x1, RZ ;  /* 0x00000001150f7810 */ /* 0x010fca0007ffe0ff */
[----:B------:R0:W-:Y:S04]  /*0700*/  STG.E desc[UR4][R2.64], R15 ;  /* 0x0000000f02007986 */ /* 0x0001e8000c101904 */
[----:B-1----:R-:W4:Y:S04]  /*0710*/  LDG.E R29, desc[UR4][R12.64+0x8] ;  /* 0x000008040c1d7981 */ /* 0x002f28000c1e1900 */
[----:B------:R-:W2:Y:S01]  /*0720*/  LDG.E R27, desc[UR4][R8.64+0x8] ;  /* 0x00000804081b7981 */ /* 0x000ea2000c1e1900 */
[----:B------:R-:W-:-:S04]  /*0730*/  IMAD.WIDE R18, R21, 0x4, R10 ;  /* 0x0000000415127825 */ /* 0x000fc800078e020a */
[----:B------:R-:W-:-:S04]  /*0740*/  IMAD.WIDE R20, R21, 0x4, R4 ;  /* 0x0000000415147825 */ /* 0x000fc800078e0204 */
[----:B----4-:R-:W-:Y:S01]  /*0750*/  FMUL R29, R6, R29 ;  /* 0x0000001d061d7220 */ /* 0x010fe20000400000 */
[----:B--2---:R2:W-:Y:S04]  /*0760*/  STG.E desc[UR4][R18.64+0x4], R27 ;  /* 0x0000041b12007986 */ /* 0x0045e8000c101904 */
[----:B------:R2:W-:Y:S04]  /*0770*/  STG.E desc[UR4][R20.64+0x4], R29 ;  /* 0x0000041d14007986 */ /* 0x0005e8000c101904 */
[----:B------:R-:W3:Y:S02]  /*0780*/  LDG.E R23, desc[UR4][R2.64] ;  /* 0x0000000402177981 */ /* 0x000ee4000c1e1900 */
[----:B---3--:R-:W-:-:S05]  /*0790*/  IADD3 R25, PT, PT, R23, 0x1, RZ ;  /* 0x0000000117197810 */ /* 0x008fca0007ffe0ff */
[----:B------:R2:W-:Y:S04]  /*07a0*/  STG.E desc[UR4][R2.64], R25 ;  /* 0x0000001902007986 */ /* 0x0005e8000c101904 */
[----:B0-----:R-:W3:Y:S04]  /*07b0*/  LDG.E R15, desc[UR4][R12.64+0xc] ;  /* 0x00000c040c0f7981 */ /* 0x001ee8000c1e1900 */
[----:B------:R-:W4:Y:S01]  /*07c0*/  LDG.E R16, desc[UR4][R8.64+0xc] ;  /* 0x00000c0408107981 */ /* 0x000f22000c1e1900 */
[----:B------:R-:W-:-:S04]  /*07d0*/  IMAD.WIDE R10, R23, 0x4, R10 ;  /* 0x00000004170a7825 */ /* 0x000fc800078e020a */
[----:B------:R-:W-:-:S04]  /*07e0*/  IMAD.WIDE R4, R23, 0x4, R4 ;  /* 0x0000000417047825 */ /* 0x000fc800078e0204 */
[----:B---3--:R-:W-:Y:S01]  /*07f0*/  FMUL R23, R6, R15 ;  /* 0x0000000f06177220 */ /* 0x008fe20000400000 */
[----:B----4-:R2:W-:Y:S04]  /*0800*/  STG.E desc[UR4][R10.64+0x4], R16 ;  /* 0x000004100a007986 */ /* 0x0105e8000c101904 */
[----:B------:R2:W-:Y:S04]  /*0810*/  STG.E desc[UR4][R4.64+0x4], R23 ;  /* 0x0000041704007986 */ /* 0x0005e8000c101904 */
[----:B------:R-:W3:Y:S01]  /*0820*/  LDG.E R15, desc[UR4][R2.64] ;  /* 0x00000004020f7981 */ /* 0x000ee2000c1e1900 */
[----:B------:R-:W-:-:S04]  /*0830*/  IADD3 R17, PT, PT, R17, 0x4, RZ ;  /* 0x0000000411117810 */ /* 0x000fc80007ffe0ff */
[----:B------:R-:W-:Y:S02]  /*0840*/  ISETP.NE.AND P1, PT, R17, RZ, PT ;  /* 0x000000ff1100720c */ /* 0x000fe40003f25270 */
[----:B------:R-:W-:Y:S02]  /*0850*/  IADD3 R14, PT, PT, R14, 0x4, RZ ;  /* 0x000000040e0e7810 */ /* 0x000fe40007ffe0ff */
[----:B---3--:R-:W-:-:S05]  /*0860*/  IADD3 R15, PT, PT, R15, 0x1, RZ ;  /* 0x000000010f0f7810 */ /* 0x008fca0007ffe0ff */
[----:B------:R2:W-:Y:S04]  /*0870*/  STG.E desc[UR4][R2.64], R15 ;  /* 0x0000000f02007986 */ /* 0x0005e8000c101904 */
[----:B------:R-:W-:Y:S05]  /*0880*/  @P1 BRA `(.L_x_4) ;  /* 0xfffffffc00381947 */ /* 0x000fea000383ffff */
.L_x_1:
[----:B------:R-:W-:Y:S05]  /*0890*/  BSYNC.RECONVERGENT B0 ;  /* 0x0000000000007941 */ /* 0x000fea0003800200 */
.L_x_0:
[----:B------:R-:W-:Y:S05]  /*08a0*/  @P0 BRA `(.L_x_5) ;  /* 0xfffffff800200947 */ /* 0x000fea000383ffff */
[----:B------:R-:W-:Y:S05]  /*08b0*/  EXIT ;  /* 0x000000000000794d */ /* 0x000fea0003800000 */
.L_x_6:
[----:B------:R-:W-:-:S00]  /*08c0*/  BRA `(.L_x_6) ;  /* 0xfffffffc00fc7947 */ /* 0x000fc0000383ffff */
[----:B------:R-:W-:-:S00]  /*08d0*/  NOP ;  /* 0x0000000000007918 */ /* 0x000fc00000000000 */
        /* <DEDUP_REMOVED lines=10> */
.L_x_7:


//--------------------- .nv.shared.reserved.0     --------------------------
	.section	.nv.shared.reserved.0,"aw",@nobits
	.weak		__nv_reservedSMEM_offset_0_alias
	.size		__nv_reservedSMEM_offset_0_alias, 0, 64
	.other		__nv_reservedSMEM_offset_0_alias,@"STO_CUDA_RESERVED_SHARED STV_DEFAULT"
__nv_reservedSMEM_offset_0_alias:
	.zero		0
	.zero		64


//--------------------- .nv.constant0._Z9csrSpGEMMPiS_PfS_S_S0_S_S_S0_iiii --------------------------
	.section	.nv.constant0._Z9csrSpGEMMPiS_PfS_S_S0_S_S_S0_iiii,"a",@progbits
	.sectionflags	@""
	.align	4
.nv.constant0._Z9csrSpGEMMPiS_PfS_S_S0_S_S_S0_iiii:
	.zero		984


//--------------------- SYMBOLS --------------------------

	.type		.nv.reservedSmem.offset0,@object
	.size		.nv.reservedSmem.offset0,0x4
